//
// Generated by NVIDIA NVVM Compiler
//
// Compiler Build ID: CL-36424714
// Cuda compilation tools, release 13.0, V13.0.88
// Based on NVVM 20.0.0
//

.version 9.0
.target sm_100
.address_size 64

	// .globl	_Z24backprop_delta_from_conviPdS_Pi

.visible .entry _Z24backprop_delta_from_conviPdS_Pi(
	.param .u32 _Z24backprop_delta_from_conviPdS_Pi_param_0,
	.param .u64 .ptr .align 1 _Z24backprop_delta_from_conviPdS_Pi_param_1,
	.param .u64 .ptr .align 1 _Z24backprop_delta_from_conviPdS_Pi_param_2,
	.param .u64 .ptr .align 1 _Z24backprop_delta_from_conviPdS_Pi_param_3
)
{
	.reg .pred 	%p<33>;
	.reg .b32 	%r<113>;
	.reg .b64 	%rd<17>;
	.reg .b64 	%fd<42>;

	ld.param.u64 	%rd8, [_Z24backprop_delta_from_conviPdS_Pi_param_1];
	ld.param.u64 	%rd7, [_Z24backprop_delta_from_conviPdS_Pi_param_2];
	ld.param.u64 	%rd9, [_Z24backprop_delta_from_conviPdS_Pi_param_3];
	cvta.to.global.u64 	%rd1, %rd8;
	cvta.to.global.u64 	%rd2, %rd9;
	mov.u32 	%r24, %ctaid.x;
	mov.u32 	%r25, %ntid.x;
	mov.u32 	%r26, %tid.x;
	mad.lo.s32 	%r1, %r24, %r25, %r26;
	shr.s32 	%r27, %r1, 31;
	shr.u32 	%r28, %r27, 30;
	add.s32 	%r29, %r1, %r28;
	shr.s32 	%r2, %r29, 2;
	and.b32  	%r30, %r29, -4;
	sub.s32 	%r3, %r1, %r30;
	add.s32 	%r31, %r2, -1;
	shr.u32 	%r32, %r27, 29;
	add.s32 	%r33, %r1, %r32;
	shr.s32 	%r34, %r33, 3;
	shr.u32 	%r35, %r31, 31;
	add.s32 	%r36, %r31, %r35;
	shr.s32 	%r37, %r36, 1;
	setp.gt.s32 	%p1, %r1, 3;
	and.b32  	%r38, %r31, 1;
	selp.b32 	%r39, %r38, 0, %p1;
	add.s32 	%r40, %r39, %r37;
	min.s32 	%r4, %r34, 1;
	max.s32 	%r109, %r40, 0;
	add.s32 	%r41, %r3, -1;
	shr.u32 	%r42, %r41, 31;
	add.s32 	%r43, %r41, %r42;
	shr.s32 	%r44, %r43, 1;
	setp.gt.s32 	%p2, %r3, 0;
	and.b32  	%r45, %r41, 1;
	selp.b32 	%r46, %r45, 0, %p2;
	add.s32 	%r47, %r46, %r44;
	setp.lt.s32 	%p3, %r3, -1;
	selp.b32 	%r6, 0, %r47, %p3;
	setp.gt.s32 	%p4, %r109, %r4;
	mov.f64 	%fd36, 0d0000000000000000;
	@%p4 bra 	$L__BB0_24;
	shr.u32 	%r48, %r3, 31;
	add.s32 	%r49, %r3, %r48;
	shr.s32 	%r50, %r49, 1;
	min.s32 	%r7, %r50, 1;
	sub.s32 	%r8, %r7, %r6;
	add.s32 	%r51, %r8, 1;
	and.b32  	%r9, %r51, 3;
	add.s32 	%r10, %r6, 1;
	add.s32 	%r11, %r6, 2;
	add.s32 	%r12, %r6, 3;
	neg.s32 	%r13, %r7;
	mov.f64 	%fd36, 0d0000000000000000;
$L__BB0_2:
	mov.u32 	%r14, %r109;
	setp.lt.s32 	%p5, %r7, %r6;
	@%p5 bra 	$L__BB0_23;
	setp.eq.s32 	%p6, %r9, 0;
	shl.b32 	%r15, %r14, 1;
	mov.u32 	%r110, %r6;
	@%p6 bra 	$L__BB0_12;
	add.s32 	%r52, %r15, %r6;
	mul.wide.s32 	%rd10, %r52, 4;
	add.s64 	%rd3, %rd2, %rd10;
	ld.global.u32 	%r53, [%rd3];
	shr.s32 	%r54, %r53, 31;
	shr.u32 	%r55, %r54, 30;
	add.s32 	%r56, %r53, %r55;
	shr.s32 	%r57, %r56, 2;
	setp.ne.s32 	%p7, %r2, %r57;
	and.b32  	%r58, %r56, -4;
	sub.s32 	%r59, %r53, %r58;
	setp.ne.s32 	%p8, %r3, %r59;
	mul.wide.s32 	%rd11, %r52, 8;
	add.s64 	%rd4, %rd1, %rd11;
	or.pred  	%p9, %p7, %p8;
	@%p9 bra 	$L__BB0_6;
	ld.global.f64 	%fd23, [%rd4];
	add.f64 	%fd36, %fd36, %fd23;
$L__BB0_6:
	setp.eq.s32 	%p10, %r9, 1;
	mov.u32 	%r110, %r10;
	@%p10 bra 	$L__BB0_12;
	ld.global.u32 	%r61, [%rd3+4];
	shr.s32 	%r62, %r61, 31;
	shr.u32 	%r63, %r62, 30;
	add.s32 	%r64, %r61, %r63;
	shr.s32 	%r65, %r64, 2;
	setp.ne.s32 	%p11, %r2, %r65;
	and.b32  	%r66, %r64, -4;
	sub.s32 	%r67, %r61, %r66;
	setp.ne.s32 	%p12, %r3, %r67;
	or.pred  	%p13, %p11, %p12;
	@%p13 bra 	$L__BB0_9;
	ld.global.f64 	%fd24, [%rd4+8];
	add.f64 	%fd36, %fd36, %fd24;
$L__BB0_9:
	setp.eq.s32 	%p14, %r9, 2;
	mov.u32 	%r110, %r11;
	@%p14 bra 	$L__BB0_12;
	ld.global.u32 	%r69, [%rd3+8];
	shr.s32 	%r70, %r69, 31;
	shr.u32 	%r71, %r70, 30;
	add.s32 	%r72, %r69, %r71;
	shr.s32 	%r73, %r72, 2;
	setp.ne.s32 	%p15, %r2, %r73;
	and.b32  	%r74, %r72, -4;
	sub.s32 	%r75, %r69, %r74;
	setp.ne.s32 	%p16, %r3, %r75;
	or.pred  	%p17, %p15, %p16;
	mov.u32 	%r110, %r12;
	@%p17 bra 	$L__BB0_12;
	ld.global.f64 	%fd25, [%rd4+16];
	add.f64 	%fd36, %fd36, %fd25;
	mov.u32 	%r110, %r12;
$L__BB0_12:
	setp.lt.u32 	%p18, %r8, 3;
	@%p18 bra 	$L__BB0_23;
	add.s32 	%r112, %r13, %r110;
	add.s32 	%r111, %r110, %r15;
$L__BB0_14:
	mul.wide.s32 	%rd12, %r111, 4;
	add.s64 	%rd5, %rd2, %rd12;
	ld.global.u32 	%r77, [%rd5];
	shr.s32 	%r78, %r77, 31;
	shr.u32 	%r79, %r78, 30;
	add.s32 	%r80, %r77, %r79;
	shr.s32 	%r81, %r80, 2;
	setp.ne.s32 	%p19, %r2, %r81;
	and.b32  	%r82, %r80, -4;
	sub.s32 	%r83, %r77, %r82;
	setp.ne.s32 	%p20, %r3, %r83;
	mul.wide.s32 	%rd13, %r111, 8;
	add.s64 	%rd6, %rd1, %rd13;
	or.pred  	%p21, %p19, %p20;
	@%p21 bra 	$L__BB0_16;
	ld.global.f64 	%fd26, [%rd6];
	add.f64 	%fd36, %fd36, %fd26;
$L__BB0_16:
	ld.global.u32 	%r85, [%rd5+4];
	shr.s32 	%r86, %r85, 31;
	shr.u32 	%r87, %r86, 30;
	add.s32 	%r88, %r85, %r87;
	shr.s32 	%r89, %r88, 2;
	setp.ne.s32 	%p22, %r2, %r89;
	and.b32  	%r90, %r88, -4;
	sub.s32 	%r91, %r85, %r90;
	setp.ne.s32 	%p23, %r3, %r91;
	or.pred  	%p24, %p22, %p23;
	@%p24 bra 	$L__BB0_18;
	ld.global.f64 	%fd27, [%rd6+8];
	add.f64 	%fd36, %fd36, %fd27;
$L__BB0_18:
	ld.global.u32 	%r93, [%rd5+8];
	shr.s32 	%r94, %r93, 31;
	shr.u32 	%r95, %r94, 30;
	add.s32 	%r96, %r93, %r95;
	shr.s32 	%r97, %r96, 2;
	setp.ne.s32 	%p25, %r2, %r97;
	and.b32  	%r98, %r96, -4;
	sub.s32 	%r99, %r93, %r98;
	setp.ne.s32 	%p26, %r3, %r99;
	or.pred  	%p27, %p25, %p26;
	@%p27 bra 	$L__BB0_20;
	ld.global.f64 	%fd28, [%rd6+16];
	add.f64 	%fd36, %fd36, %fd28;
$L__BB0_20:
	ld.global.u32 	%r101, [%rd5+12];
	shr.s32 	%r102, %r101, 31;
	shr.u32 	%r103, %r102, 30;
	add.s32 	%r104, %r101, %r103;
	shr.s32 	%r105, %r104, 2;
	setp.ne.s32 	%p28, %r2, %r105;
	and.b32  	%r106, %r104, -4;
	sub.s32 	%r107, %r101, %r106;
	setp.ne.s32 	%p29, %r3, %r107;
	or.pred  	%p30, %p28, %p29;
	@%p30 bra 	$L__BB0_22;
	ld.global.f64 	%fd29, [%rd6+24];
	add.f64 	%fd36, %fd36, %fd29;
$L__BB0_22:
	add.s32 	%r112, %r112, 4;
	add.s32 	%r111, %r111, 4;
	setp.ne.s32 	%p31, %r112, 1;
	@%p31 bra 	$L__BB0_14;
$L__BB0_23:
	add.s32 	%r109, %r14, 1;
	setp.lt.s32 	%p32, %r14, %r4;
	@%p32 bra 	$L__BB0_2;
$L__BB0_24:
	cvta.to.global.u64 	%rd14, %rd7;
	mul.wide.s32 	%rd15, %r1, 8;
	add.s64 	%rd16, %rd14, %rd15;
	st.global.f64 	[%rd16], %fd36;
	ret;

}


// ===== COMPILED SASS (sm_100) =====

	.target	sm_100

	.elftype	@"ET_EXEC"


//--------------------- .note.nv.tkinfo           --------------------------
	.section	.note.nv.tkinfo,"",@"SHT_NOTE"
	.sectionflags	@"SHF_NOTE_NV_TKINFO"
	.tkinfo
        /*0018*/ 	.word	0x00000002
        /*0030*/ 	.string	""
        /*0030*/ 	.string	"ptxas"
        /*0030*/ 	.string	"Cuda compilation tools, release 13.0, V13.0.88"
        /*0030*/ 	.string	"Build cuda_13.0.r13.0/compiler.36424714_0"
        /*0030*/ 	.string	"-arch sm_100 -m 64 "



//--------------------- .note.nv.cuinfo           --------------------------
	.section	.note.nv.cuinfo,"",@"SHT_NOTE"
	.sectionflags	@"SHF_NOTE_NV_CUINFO"
        /*0018*/ 	.short	0x0002
        /*001a*/ 	.short	0x0064
        /*001c*/ 	.short	0x0082
	.zero		2


//--------------------- .nv.info                  --------------------------
	.section	.nv.info,"",@"SHT_CUDA_INFO"
	.align	4


	//----- nvinfo : EIATTR_REGCOUNT
	.align		4
        /*0000*/ 	.byte	0x04, 0x2f
        /*0002*/ 	.short	(.L_1 - .L_0)
	.align		4
.L_0:
        /*0004*/ 	.word	index@(_Z24backprop_delta_from_conviPdS_Pi)
        /*0008*/ 	.word	0x0000001f


	//----- nvinfo : EIATTR_FRAME_SIZE
	.align		4
.L_1:
        /*000c*/ 	.byte	0x04, 0x11
        /*000e*/ 	.short	(.L_3 - .L_2)
	.align		4
.L_2:
        /*0010*/ 	.word	index@(_Z24backprop_delta_from_conviPdS_Pi)
        /*0014*/ 	.word	0x00000000


	//----- nvinfo : EIATTR_MIN_STACK_SIZE
	.align		4
.L_3:
        /*0018*/ 	.byte	0x04, 0x12
        /*001a*/ 	.short	(.L_5 - .L_4)
	.align		4
.L_4:
        /*001c*/ 	.word	index@(_Z24backprop_delta_from_conviPdS_Pi)
        /*0020*/ 	.word	0x00000000
.L_5:


//--------------------- .nv.compat                --------------------------
	.section	.nv.compat,"",@"SHT_CUDA_COMPAT_INFO"
	.align	4
        /*0000*/ 	.byte	0x02, 0x09, 0x00, 0x00, 0x02, 0x02, 0x01, 0x00, 0x02, 0x05, 0x05, 0x00, 0x03, 0x07, 0x01, 0x01
        /*0010*/ 	.byte	0x02, 0x03, 0x00, 0x00, 0x02, 0x06, 0x01, 0x00, 0x04, 0x0b, 0x08, 0x00, 0x01, 0x00, 0x00, 0x00
        /*0020*/ 	.byte	0x00, 0x00, 0x00, 0x00


//--------------------- .nv.info._Z24backprop_delta_from_conviPdS_Pi --------------------------
	.section	.nv.info._Z24backprop_delta_from_conviPdS_Pi,"",@"SHT_CUDA_INFO"
	.sectionflags	@""
	.align	4


	//----- nvinfo : EIATTR_CUDA_API_VERSION
	.align		4
        /*0000*/ 	.byte	0x04, 0x37
        /*0002*/ 	.short	(.L_7 - .L_6)
.L_6:
        /*0004*/ 	.word	0x00000082


	//----- nvinfo : EIATTR_KPARAM_INFO
	.align		4
.L_7:
        /*0008*/ 	.byte	0x04, 0x17
        /*000a*/ 	.short	(.L_9 - .L_8)
.L_8:
        /*000c*/ 	.word	0x00000000
        /*0010*/ 	.short	0x0003
        /*0012*/ 	.short	0x0018
        /*0014*/ 	.byte	0x00, 0xf5, 0x21, 0x00


	//----- nvinfo : EIATTR_KPARAM_INFO
	.align		4
.L_9:
        /*0018*/ 	.byte	0x04, 0x17
        /*001a*/ 	.short	(.L_11 - .L_10)
.L_10:
        /*001c*/ 	.word	0x00000000
        /*0020*/ 	.short	0x0002
        /*0022*/ 	.short	0x0010
        /*0024*/ 	.byte	0x00, 0xf5, 0x21, 0x00


	//----- nvinfo : EIATTR_KPARAM_INFO
	.align		4
.L_11:
        /*0028*/ 	.byte	0x04, 0x17
        /*002a*/ 	.short	(.L_13 - .L_12)
.L_12:
        /*002c*/ 	.word	0x00000000
        /*0030*/ 	.short	0x0001
        /*0032*/ 	.short	0x0008
        /*0034*/ 	.byte	0x00, 0xf5, 0x21, 0x00


	//----- nvinfo : EIATTR_KPARAM_INFO
	.align		4
.L_13:
        /*0038*/ 	.byte	0x04, 0x17
        /*003a*/ 	.short	(.L_15 - .L_14)
.L_14:
        /*003c*/ 	.word	0x00000000
        /*0040*/ 	.short	0x0000
        /*0042*/ 	.short	0x0000
        /*0044*/ 	.byte	0x00, 0xf0, 0x11, 0x00


	//----- nvinfo : EIATTR_SPARSE_MMA_MASK
	.align		4
.L_15:
        /*0048*/ 	.byte	0x03, 0x50
        /*004a*/ 	.short	0x0000


	//----- nvinfo : EIATTR_MAXREG_COUNT
	.align		4
        /*004c*/ 	.byte	0x03, 0x1b
        /*004e*/ 	.short	0x00ff


	//----- nvinfo : EIATTR_MERCURY_ISA_VERSION
	.align		4
        /*0050*/ 	.byte	0x03, 0x5f
        /*0052*/ 	.short	0x0101


	//----- nvinfo : EIATTR_VRC_CTA_INIT_COUNT
	.align		4
        /*0054*/ 	.byte	0x02, 0x4a
	.zero		1
	.zero		1


	//----- nvinfo : EIATTR_EXIT_INSTR_OFFSETS
	.align		4
        /*0058*/ 	.byte	0x04, 0x1c
        /*005a*/ 	.short	(.L_17 - .L_16)


	//   ....[0]....
.L_16:
        /*005c*/ 	.word	0x00000a10


	//----- nvinfo : EIATTR_CRS_STACK_SIZE
	.align		4
.L_17:
        /*0060*/ 	.byte	0x04, 0x1e
        /*0062*/ 	.short	(.L_19 - .L_18)
.L_18:
        /*0064*/ 	.word	0x00000000


	//----- nvinfo : EIATTR_CBANK_PARAM_SIZE
	.align		4
.L_19:
        /*0068*/ 	.byte	0x03, 0x19
        /*006a*/ 	.short	0x0020


	//----- nvinfo : EIATTR_PARAM_CBANK
	.align		4
        /*006c*/ 	.byte	0x04, 0x0a
        /*006e*/ 	.short	(.L_21 - .L_20)
	.align		4
.L_20:
        /*0070*/ 	.word	index@(.nv.constant0._Z24backprop_delta_from_conviPdS_Pi)
        /*0074*/ 	.short	0x0380
        /*0076*/ 	.short	0x0020


	//----- nvinfo : EIATTR_SW_WAR
	.align		4
.L_21:
        /*0078*/ 	.byte	0x04, 0x36
        /*007a*/ 	.short	(.L_23 - .L_22)
.L_22:
        /*007c*/ 	.word	0x00000008
.L_23:


//--------------------- .nv.callgraph             --------------------------
	.section	.nv.callgraph,"",@"SHT_CUDA_CALLGRAPH"
	.align	4
	.sectionentsize	8
	.align		4
        /*0000*/ 	.word	0x00000000
	.align		4
        /*0004*/ 	.word	0xffffffff
	.align		4
        /*0008*/ 	.word	0x00000000
	.align		4
        /*000c*/ 	.word	0xfffffffe
	.align		4
        /*0010*/ 	.word	0x00000000
	.align		4
        /*0014*/ 	.word	0xfffffffd
	.align		4
        /*0018*/ 	.word	0x00000000
	.align		4
        /*001c*/ 	.word	0xfffffffc


//--------------------- .text._Z24backprop_delta_from_conviPdS_Pi --------------------------
	.section	.text._Z24backprop_delta_from_conviPdS_Pi,"ax",@progbits
	.align	128
        .global         _Z24backprop_delta_from_conviPdS_Pi
        .type           _Z24backprop_delta_from_conviPdS_Pi,@function
        .size           _Z24backprop_delta_from_conviPdS_Pi,(.L_x_13 - _Z24backprop_delta_from_conviPdS_Pi)
        .other          _Z24backprop_delta_from_conviPdS_Pi,@"STO_CUDA_ENTRY STV_DEFAULT"
_Z24backprop_delta_from_conviPdS_Pi:
.text._Z24backprop_delta_from_conviPdS_Pi:
[----:B------:R-:W-:Y:S01]  /*0000*/  LDC R1, c[0x0][0x37c] ;  /* 0x0000df00ff017b82 */ /* 0x000fe20000000800 */
[----:B------:R-:W0:Y:S07]  /*0010*/  S2R R3, SR_TID.X ;  /* 0x0000000000037919 */ /* 0x000e2e0000002100 */
[----:B------:R-:W0:Y:S01]  /*0020*/  S2UR UR4, SR_CTAID.X ;  /* 0x00000000000479c3 */ /* 0x000e220000002500 */
[----:B------:R-:W-:Y:S01]  /*0030*/  BSSY.RECONVERGENT B2, `(.L_x_0) ;  /* 0x000009a000027945 */ /* 0x000fe20003800200 */
[----:B------:R-:W-:-:S06]  /*0040*/  CS2R R10, SRZ ;  /* 0x00000000000a7805 */ /* 0x000fcc000001ff00 */
[----:B------:R-:W0:Y:S02]  /*0050*/  LDC R0, c[0x0][0x360] ;  /* 0x0000d800ff007b82 */ /* 0x000e240000000800 */
[----:B0-----:R-:W-:Y:S01]  /*0060*/  IMAD R0, R0, UR4, R3 ;  /* 0x0000000400007c24 */ /* 0x001fe2000f8e0203 */
[----:B------:R-:W0:Y:S04]  /*0070*/  LDCU.64 UR4, c[0x0][0x358] ;  /* 0x00006b00ff0477ac */ /* 0x000e280008000a00 */
[----:B------:R-:W-:Y:S02]  /*0080*/  SHF.R.S32.HI R3, RZ, 0x1f, R0 ;  /* 0x0000001fff037819 */ /* 0x000fe40000011400 */
[----:B------:R-:W-:Y:S02]  /*0090*/  ISETP.GT.AND P0, PT, R0, 0x3, PT ;  /* 0x000000030000780c */ /* 0x000fe40003f04270 */
[----:B------:R-:W-:-:S04]  /*00a0*/  LEA.HI R4, R3, R0, RZ, 0x2 ;  /* 0x0000000003047211 */ /* 0x000fc800078f10ff */
[----:B------:R-:W-:Y:S02]  /*00b0*/  SHF.R.S32.HI R2, RZ, 0x2, R4 ;  /* 0x00000002ff027819 */ /* 0x000fe40000011404 */
[----:B------:R-:W-:Y:S02]  /*00c0*/  LOP3.LUT R5, R4, 0xfffffffc, RZ, 0xc0, !PT ;  /* 0xfffffffc04057812 */ /* 0x000fe400078ec0ff */
[----:B------:R-:W-:Y:S01]  /*00d0*/  LEA.HI R4, R3, R0, RZ, 0x3 ;  /* 0x0000000003047211 */ /* 0x000fe200078f18ff */
[----:B------:R-:W-:Y:S02]  /*00e0*/  VIADD R6, R2, 0xffffffff ;  /* 0xffffffff02067836 */ /* 0x000fe40000000000 */
[----:B------:R-:W-:Y:S01]  /*00f0*/  IMAD.IADD R3, R0, 0x1, -R5 ;  /* 0x0000000100037824 */ /* 0x000fe200078e0a05 */
[----:B------:R-:W-:Y:S02]  /*0100*/  SHF.R.S32.HI R4, RZ, 0x3, R4 ;  /* 0x00000003ff047819 */ /* 0x000fe40000011404 */
[C---:B------:R-:W-:Y:S01]  /*0110*/  LOP3.LUT R7, R6.reuse, 0x1, RZ, 0xc0, !PT ;  /* 0x0000000106077812 */ /* 0x040fe200078ec0ff */
[----:B------:R-:W-:Y:S01]  /*0120*/  VIADD R5, R3, 0xffffffff ;  /* 0xffffffff03057836 */ /* 0x000fe20000000000 */
[----:B------:R-:W-:-:S02]  /*0130*/  LEA.HI R6, R6, R6, RZ, 0x1 ;  /* 0x0000000606067211 */ /* 0x000fc400078f08ff */
[----:B------:R-:W-:Y:S02]  /*0140*/  SEL R7, R7, RZ, P0 ;  /* 0x000000ff07077207 */ /* 0x000fe40000000000 */
[----:B------:R-:W-:Y:S02]  /*0150*/  VIMNMX R4, PT, PT, R4, 0x1, PT ;  /* 0x0000000104047848 */ /* 0x000fe40003fe0100 */
[----:B------:R-:W-:Y:S02]  /*0160*/  LEA.HI.SX32 R6, R6, R7, 0x1f ;  /* 0x0000000706067211 */ /* 0x000fe400078ffaff */
[----:B------:R-:W-:Y:S02]  /*0170*/  ISETP.GT.AND P0, PT, R3, RZ, PT ;  /* 0x000000ff0300720c */ /* 0x000fe40003f04270 */
[----:B------:R-:W-:Y:S02]  /*0180*/  VIMNMX R8, PT, PT, RZ, R6, !PT ;  /* 0x00000006ff087248 */ /* 0x000fe40007fe0100 */
[----:B------:R-:W-:-:S02]  /*0190*/  LOP3.LUT R7, R5, 0x1, RZ, 0xc0, !PT ;  /* 0x0000000105077812 */ /* 0x000fc400078ec0ff */
[----:B------:R-:W-:Y:S02]  /*01a0*/  ISETP.GT.AND P1, PT, R8, R4, PT ;  /* 0x000000040800720c */ /* 0x000fe40003f24270 */
[----:B------:R-:W-:Y:S02]  /*01b0*/  LEA.HI R5, R5, R5, RZ, 0x1 ;  /* 0x0000000505057211 */ /* 0x000fe400078f08ff */
[----:B------:R-:W-:Y:S02]  /*01c0*/  SEL R6, R7, RZ, P0 ;  /* 0x000000ff07067207 */ /* 0x000fe40000000000 */
[----:B------:R-:W-:Y:S02]  /*01d0*/  ISETP.GE.AND P0, PT, R3, -0x1, PT ;  /* 0xffffffff0300780c */ /* 0x000fe40003f06270 */
[----:B------:R-:W-:-:S04]  /*01e0*/  LEA.HI.SX32 R5, R5, R6, 0x1f ;  /* 0x0000000605057211 */ /* 0x000fc800078ffaff */
[----:B------:R-:W-:Y:S01]  /*01f0*/  SEL R5, R5, RZ, P0 ;  /* 0x000000ff05057207 */ /* 0x000fe20000000000 */
[----:B0-----:R-:W-:Y:S06]  /*0200*/  @P1 BRA `(.L_x_1) ;  /* 0x0000000400f01947 */ /* 0x001fec0003800000 */
[----:B------:R-:W-:Y:S01]  /*0210*/  LEA.HI R6, R3, R3, RZ, 0x1 ;  /* 0x0000000303067211 */ /* 0x000fe200078f08ff */
[C---:B------:R-:W-:Y:S01]  /*0220*/  VIADD R9, R5.reuse, 0x1 ;  /* 0x0000000105097836 */ /* 0x040fe20000000000 */
[----:B------:R-:W-:Y:S01]  /*0230*/  CS2R R10, SRZ ;  /* 0x00000000000a7805 */ /* 0x000fe2000001ff00 */
[C---:B------:R-:W-:Y:S01]  /*0240*/  VIADD R22, R5.reuse, 0x2 ;  /* 0x0000000205167836 */ /* 0x040fe20000000000 */
[----:B------:R-:W-:Y:S01]  /*0250*/  SHF.R.S32.HI R6, RZ, 0x1, R6 ;  /* 0x00000001ff067819 */ /* 0x000fe20000011406 */
[----:B------:R-:W-:-:S03]  /*0260*/  VIADD R23, R5, 0x3 ;  /* 0x0000000305177836 */ /* 0x000fc60000000000 */
[----:B------:R-:W-:-:S05]  /*0270*/  VIMNMX R6, PT, PT, R6, 0x1, PT ;  /* 0x0000000106067848 */ /* 0x000fca0003fe0100 */
[----:B------:R-:W-:-:S04]  /*0280*/  IMAD.IADD R7, R6, 0x1, -R5 ;  /* 0x0000000106077824 */ /* 0x000fc800078e0a05 */
[----:B------:R-:W-:-:S05]  /*0290*/  VIADD R24, R7, 0x1 ;  /* 0x0000000107187836 */ /* 0x000fca0000000000 */
[----:B------:R-:W-:-:S07]  /*02a0*/  LOP3.LUT R24, R24, 0x3, RZ, 0xc0, !PT ;  /* 0x0000000318187812 */ /* 0x000fce00078ec0ff */
.L_x_11:
[----:B------:R-:W-:Y:S01]  /*02b0*/  ISETP.GE.AND P0, PT, R6, R5, PT ;  /* 0x000000050600720c */ /* 0x000fe20003f06270 */
[----:B------:R-:W-:-:S12]  /*02c0*/  BSSY.RECONVERGENT B1, `(.L_x_2) ;  /* 0x000006d000017945 */ /* 0x000fd80003800200 */
[----:B------:R-:W-:Y:S05]  /*02d0*/  @!P0 BRA `(.L_x_3) ;  /* 0x0000000400ac8947 */ /* 0x000fea0003800000 */
[----:B------:R-:W-:Y:S01]  /*02e0*/  ISETP.NE.AND P0, PT, R24, RZ, PT ;  /* 0x000000ff1800720c */ /* 0x000fe20003f05270 */
[----:B------:R-:W-:Y:S01]  /*02f0*/  BSSY.RECONVERGENT B0, `(.L_x_4) ;  /* 0x0000035000007945 */ /* 0x000fe20003800200 */
[----:B------:R-:W-:-:S11]  /*0300*/  IMAD.MOV.U32 R17, RZ, RZ, R5 ;  /* 0x000000ffff117224 */ /* 0x000fd600078e0005 */
[----:B------:R-:W-:Y:S05]  /*0310*/  @!P0 BRA `(.L_x_5) ;  /* 0x0000000000c88947 */ /* 0x000fea0003800000 */
[----:B------:R-:W0:Y:S01]  /*0320*/  LDC.64 R14, c[0x0][0x398] ;  /* 0x0000e600ff0e7b82 */ /* 0x000e220000000a00 */
[----:B------:R-:W-:-:S07]  /*0330*/  IMAD R17, R8, 0x2, R5 ;  /* 0x0000000208117824 */ /* 0x000fce00078e0205 */
[----:B------:R-:W1:Y:S01]  /*0340*/  LDC.64 R12, c[0x0][0x388] ;  /* 0x0000e200ff0c7b82 */ /* 0x000e620000000a00 */
[----:B0-----:R-:W-:-:S05]  /*0350*/  IMAD.WIDE R14, R17, 0x4, R14 ;  /* 0x00000004110e7825 */ /* 0x001fca00078e020e */
[----:B------:R-:W2:Y:S01]  /*0360*/  LDG.E R16, desc[UR4][R14.64] ;  /* 0x000000040e107981 */ /* 0x000ea2000c1e1900 */
[----:B------:R-:W-:Y:S01]  /*0370*/  BSSY.RECONVERGENT B3, `(.L_x_6) ;  /* 0x000000d000037945 */ /* 0x000fe20003800200 */
[----:B------:R-:W-:Y:S01]  /*0380*/  ISETP.NE.AND P1, PT, R24, 0x1, PT ;  /* 0x000000011800780c */ /* 0x000fe20003f25270 */
[----:B-1----:R-:W-:Y:S01]  /*0390*/  IMAD.WIDE R12, R17, 0x8, R12 ;  /* 0x00000008110c7825 */ /* 0x002fe200078e020c */
[----:B--2---:R-:W-:-:S04]  /*03a0*/  SHF.R.S32.HI R19, RZ, 0x1f, R16 ;  /* 0x0000001fff137819 */ /* 0x004fc80000011410 */
[----:B------:R-:W-:-:S04]  /*03b0*/  LEA.HI R19, R19, R16, RZ, 0x2 ;  /* 0x0000001013137211 */ /* 0x000fc800078f10ff */
[----:B------:R-:W-:Y:S02]  /*03c0*/  LOP3.LUT R21, R19, 0xfffffffc, RZ, 0xc0, !PT ;  /* 0xfffffffc13157812 */ /* 0x000fe400078ec0ff */
[----:B------:R-:W-:-:S03]  /*03d0*/  SHF.R.S32.HI R19, RZ, 0x2, R19 ;  /* 0x00000002ff137819 */ /* 0x000fc60000011413 */
[----:B------:R-:W-:-:S05]  /*03e0*/  IMAD.IADD R16, R16, 0x1, -R21 ;  /* 0x0000000110107824 */ /* 0x000fca00078e0a15 */
[----:B------:R-:W-:-:S04]  /*03f0*/  ISETP.NE.AND P0, PT, R3, R16, PT ;  /* 0x000000100300720c */ /* 0x000fc80003f05270 */
[----:B------:R-:W-:-:S13]  /*0400*/  ISETP.NE.OR P0, PT, R2, R19, P0 ;  /* 0x000000130200720c */ /* 0x000fda0000705670 */
[----:B------:R-:W-:Y:S05]  /*0410*/  @P0 BRA `(.L_x_7) ;  /* 0x0000000000080947 */ /* 0x000fea0003800000 */
[----:B------:R-:W2:Y:S02]  /*0420*/  LDG.E.64 R16, desc[UR4][R12.64] ;  /* 0x000000040c107981 */ /* 0x000ea4000c1e1b00 */
[----:B--2---:R-:W-:-:S11]  /*0430*/  DADD R10, R10, R16 ;  /* 0x000000000a0a7229 */ /* 0x004fd60000000010 */
.L_x_7:
[----:B------:R-:W-:Y:S05]  /*0440*/  BSYNC.RECONVERGENT B3 ;  /* 0x0000000000037941 */ /* 0x000fea0003800200 */
.L_x_6:
[----:B------:R-:W-:Y:S01]  /*0450*/  IMAD.MOV.U32 R17, RZ, RZ, R9 ;  /* 0x000000ffff117224 */ /* 0x000fe200078e0009 */
[----:B------:R-:W-:Y:S06]  /*0460*/  @!P1 BRA `(.L_x_5) ;  /* 0x0000000000749947 */ /* 0x000fec0003800000 */
[----:B------:R-:W2:Y:S01]  /*0470*/  LDG.E R16, desc[UR4][R14.64+0x4] ;  /* 0x000004040e107981 */ /* 0x000ea2000c1e1900 */
[----:B------:R-:W-:Y:S01]  /*0480*/  BSSY.RECONVERGENT B3, `(.L_x_8) ;  /* 0x000000c000037945 */ /* 0x000fe20003800200 */
[----:B------:R-:W-:Y:S02]  /*0490*/  ISETP.NE.AND P1, PT, R24, 0x2, PT ;  /* 0x000000021800780c */ /* 0x000fe40003f25270 */
        /* <DEDUP_REMOVED lines=10> */
.L_x_9:
[----:B------:R-:W-:Y:S05]  /*0540*/  BSYNC.RECONVERGENT B3 ;  /* 0x0000000000037941 */ /* 0x000fea0003800200 */
.L_x_8:
[----:B------:R-:W-:Y:S01]  /*0550*/  IMAD.MOV.U32 R17, RZ, RZ, R22 ;  /* 0x000000ffff117224 */ /* 0x000fe200078e0016 */
[----:B------:R-:W-:Y:S06]  /*0560*/  @!P1 BRA `(.L_x_5) ;  /* 0x0000000000349947 */ /* 0x000fec0003800000 */
[----:B------:R-:W2:Y:S02]  /*0570*/  LDG.E R14, desc[UR4][R14.64+0x8] ;  /* 0x000008040e0e7981 */ /* 0x000ea4000c1e1900 */
[----:B--2---:R-:W-:-:S04]  /*0580*/  SHF.R.S32.HI R17, RZ, 0x1f, R14 ;  /* 0x0000001fff117819 */ /* 0x004fc8000001140e */
[----:B------:R-:W-:-:S04]  /*0590*/  LEA.HI R17, R17, R14, RZ, 0x2 ;  /* 0x0000000e11117211 */ /* 0x000fc800078f10ff */
[----:B------:R-:W-:Y:S02]  /*05a0*/  LOP3.LUT R19, R17, 0xfffffffc, RZ, 0xc0, !PT ;  /* 0xfffffffc11137812 */ /* 0x000fe400078ec0ff */
[----:B------:R-:W-:-:S03]  /*05b0*/  SHF.R.S32.HI R17, RZ, 0x2, R17 ;  /* 0x00000002ff117819 */ /* 0x000fc60000011411 */
[----:B------:R-:W-:-:S05]  /*05c0*/  IMAD.IADD R16, R14, 0x1, -R19 ;  /* 0x000000010e107824 */ /* 0x000fca00078e0a13 */
[----:B------:R-:W-:-:S04]  /*05d0*/  ISETP.NE.AND P0, PT, R3, R16, PT ;  /* 0x000000100300720c */ /* 0x000fc80003f05270 */
[----:B------:R-:W-:Y:S01]  /*05e0*/  ISETP.NE.OR P0, PT, R2, R17, P0 ;  /* 0x000000110200720c */ /* 0x000fe20000705670 */
[----:B------:R-:W-:-:S12]  /*05f0*/  IMAD.MOV.U32 R17, RZ, RZ, R23 ;  /* 0x000000ffff117224 */ /* 0x000fd800078e0017 */
[----:B------:R-:W-:Y:S05]  /*0600*/  @P0 BRA `(.L_x_5) ;  /* 0x00000000000c0947 */ /* 0x000fea0003800000 */
[----:B------:R-:W2:Y:S01]  /*0610*/  LDG.E.64 R12, desc[UR4][R12.64+0x10] ;  /* 0x000010040c0c7981 */ /* 0x000ea2000c1e1b00 */
[----:B------:R-:W-:Y:S01]  /*0620*/  IMAD.MOV.U32 R17, RZ, RZ, R23 ;  /* 0x000000ffff117224 */ /* 0x000fe200078e0017 */
[----:B--2---:R-:W-:-:S11]  /*0630*/  DADD R10, R10, R12 ;  /* 0x000000000a0a7229 */ /* 0x004fd6000000000c */
.L_x_5:
[----:B------:R-:W-:Y:S05]  /*0640*/  BSYNC.RECONVERGENT B0 ;  /* 0x0000000000007941 */ /* 0x000fea0003800200 */
.L_x_4:
[----:B------:R-:W-:-:S13]  /*0650*/  ISETP.GE.U32.AND P0, PT, R7, 0x3, PT ;  /* 0x000000030700780c */ /* 0x000fda0003f06070 */
[----:B------:R-:W-:Y:S05]  /*0660*/  @!P0 BRA `(.L_x_3) ;  /* 0x0000000000c88947 */ /* 0x000fea0003800000 */
[----:B------:R-:W0:Y:S01]  /*0670*/  LDC.64 R12, c[0x0][0x398] ;  /* 0x0000e600ff0c7b82 */ /* 0x000e220000000a00 */
[----:B------:R-:W-:Y:S02]  /*0680*/  IMAD.IADD R26, R17, 0x1, -R6 ;  /* 0x00000001111a7824 */ /* 0x000fe400078e0a06 */
[----:B------:R-:W-:-:S07]  /*0690*/  IMAD R25, R8, 0x2, R17 ;  /* 0x0000000208197824 */ /* 0x000fce00078e0211 */
.L_x_10:
[C---:B0-----:R-:W-:Y:S01]  /*06a0*/  IMAD.WIDE R14, R25.reuse, 0x4, R12 ;  /* 0x00000004190e7825 */ /* 0x041fe200078e020c */
[----:B------:R-:W0:Y:S04]  /*06b0*/  LDC.64 R18, c[0x0][0x388] ;  /* 0x0000e200ff127b82 */ /* 0x000e280000000a00 */
[----:B------:R-:W2:Y:S04]  /*06c0*/  LDG.E R16, desc[UR4][R14.64] ;  /* 0x000000040e107981 */ /* 0x000ea8000c1e1900 */
[----:B------:R-:W3:Y:S04]  /*06d0*/  LDG.E R20, desc[UR4][R14.64+0x8] ;  /* 0x000008040e147981 */ /* 0x000ee8000c1e1900 */
[----:B------:R-:W4:Y:S01]  /*06e0*/  LDG.E R27, desc[UR4][R14.64+0xc] ;  /* 0x00000c040e1b7981 */ /* 0x000f22000c1e1900 */
[----:B0-----:R-:W-:Y:S01]  /*06f0*/  IMAD.WIDE R18, R25, 0x8, R18 ;  /* 0x0000000819127825 */ /* 0x001fe200078e0212 */
[----:B--2---:R-:W-:-:S04]  /*0700*/  SHF.R.S32.HI R17, RZ, 0x1f, R16 ;  /* 0x0000001fff117819 */ /* 0x004fc80000011410 */
[----:B------:R-:W-:-:S04]  /*0710*/  LEA.HI R17, R17, R16, RZ, 0x2 ;  /* 0x0000001011117211 */ /* 0x000fc800078f10ff */
[----:B------:R-:W-:Y:S02]  /*0720*/  LOP3.LUT R21, R17, 0xfffffffc, RZ, 0xc0, !PT ;  /* 0xfffffffc11157812 */ /* 0x000fe400078ec0ff */
[----:B------:R-:W-:-:S03]  /*0730*/  SHF.R.S32.HI R17, RZ, 0x2, R17 ;  /* 0x00000002ff117819 */ /* 0x000fc60000011411 */
[----:B------:R-:W-:Y:S02]  /*0740*/  IMAD.IADD R16, R16, 0x1, -R21 ;  /* 0x0000000110107824 */ /* 0x000fe400078e0a15 */
[----:B------:R4:W2:Y:S03]  /*0750*/  LDG.E R21, desc[UR4][R14.64+0x4] ;  /* 0x000004040e157981 */ /* 0x0008a6000c1e1900 */
[----:B------:R-:W-:-:S04]  /*0760*/  ISETP.NE.AND P0, PT, R3, R16, PT ;  /* 0x000000100300720c */ /* 0x000fc80003f05270 */
[----:B------:R-:W-:-:S13]  /*0770*/  ISETP.NE.OR P0, PT, R2, R17, P0 ;  /* 0x000000110200720c */ /* 0x000fda0000705670 */
[----:B------:R-:W5:Y:S01]  /*0780*/  @!P0 LDG.E.64 R16, desc[UR4][R18.64] ;  /* 0x0000000412108981 */ /* 0x000f62000c1e1b00 */
[----:B----4-:R-:W-:-:S04]  /*0790*/  SHF.R.S32.HI R14, RZ, 0x1f, R27 ;  /* 0x0000001fff0e7819 */ /* 0x010fc8000001141b */
[----:B------:R-:W-:Y:S01]  /*07a0*/  LEA.HI R14, R14, R27, RZ, 0x2 ;  /* 0x0000001b0e0e7211 */ /* 0x000fe200078f10ff */
[----:B-----5:R-:W-:Y:S01]  /*07b0*/  @!P0 DADD R10, R10, R16 ;  /* 0x000000000a0a8229 */ /* 0x020fe20000000010 */
[----:B--2---:R-:W-:-:S04]  /*07c0*/  SHF.R.S32.HI R16, RZ, 0x1f, R21 ;  /* 0x0000001fff107819 */ /* 0x004fc80000011415 */
[----:B------:R-:W-:-:S04]  /*07d0*/  LEA.HI R16, R16, R21, RZ, 0x2 ;  /* 0x0000001510107211 */ /* 0x000fc800078f10ff */
[----:B------:R-:W-:-:S05]  /*07e0*/  LOP3.LUT R28, R16, 0xfffffffc, RZ, 0xc0, !PT ;  /* 0xfffffffc101c7812 */ /* 0x000fca00078ec0ff */
[----:B------:R-:W-:Y:S01]  /*07f0*/  IMAD.IADD R28, R21, 0x1, -R28 ;  /* 0x00000001151c7824 */ /* 0x000fe200078e0a1c */
[----:B---3--:R-:W-:-:S04]  /*0800*/  SHF.R.S32.HI R21, RZ, 0x1f, R20 ;  /* 0x0000001fff157819 */ /* 0x008fc80000011414 */
[----:B------:R-:W-:Y:S02]  /*0810*/  LEA.HI R21, R21, R20, RZ, 0x2 ;  /* 0x0000001415157211 */ /* 0x000fe400078f10ff */
[----:B------:R-:W-:Y:S02]  /*0820*/  ISETP.NE.AND P0, PT, R3, R28, PT ;  /* 0x0000001c0300720c */ /* 0x000fe40003f05270 */
[----:B------:R-:W-:Y:S02]  /*0830*/  LOP3.LUT R15, R21, 0xfffffffc, RZ, 0xc0, !PT ;  /* 0xfffffffc150f7812 */ /* 0x000fe400078ec0ff */
[----:B------:R-:W-:-:S03]  /*0840*/  SHF.R.S32.HI R17, RZ, 0x2, R16 ;  /* 0x00000002ff117819 */ /* 0x000fc60000011410 */
[----:B------:R-:W-:Y:S01]  /*0850*/  IMAD.IADD R20, R20, 0x1, -R15 ;  /* 0x0000000114147824 */ /* 0x000fe200078e0a0f */
[----:B------:R-:W-:Y:S02]  /*0860*/  ISETP.NE.OR P0, PT, R2, R17, P0 ;  /* 0x000000110200720c */ /* 0x000fe40000705670 */
[----:B------:R-:W-:Y:S02]  /*0870*/  LOP3.LUT R16, R14, 0xfffffffc, RZ, 0xc0, !PT ;  /* 0xfffffffc0e107812 */ /* 0x000fe400078ec0ff */
[----:B------:R-:W-:Y:S02]  /*0880*/  ISETP.NE.AND P1, PT, R3, R20, PT ;  /* 0x000000140300720c */ /* 0x000fe40003f25270 */
[----:B------:R-:W-:Y:S01]  /*0890*/  SHF.R.S32.HI R21, RZ, 0x2, R21 ;  /* 0x00000002ff157819 */ /* 0x000fe20000011415 */
[----:B------:R-:W-:-:S03]  /*08a0*/  IMAD.IADD R16, R27, 0x1, -R16 ;  /* 0x000000011b107824 */ /* 0x000fc600078e0a10 */
[C---:B------:R-:W-:Y:S02]  /*08b0*/  ISETP.NE.OR P1, PT, R2.reuse, R21, P1 ;  /* 0x000000150200720c */ /* 0x040fe40000f25670 */
[----:B------:R-:W-:Y:S02]  /*08c0*/  ISETP.NE.AND P2, PT, R3, R16, PT ;  /* 0x000000100300720c */ /* 0x000fe40003f45270 */
[----:B------:R-:W-:Y:S01]  /*08d0*/  SHF.R.S32.HI R15, RZ, 0x2, R14 ;  /* 0x00000002ff0f7819 */ /* 0x000fe2000001140e */
[----:B------:R-:W2:Y:S03]  /*08e0*/  @!P0 LDG.E.64 R16, desc[UR4][R18.64+0x8] ;  /* 0x0000080412108981 */ /* 0x000ea6000c1e1b00 */
[----:B------:R-:W-:-:S05]  /*08f0*/  ISETP.NE.OR P2, PT, R2, R15, P2 ;  /* 0x0000000f0200720c */ /* 0x000fca0001745670 */
[----:B------:R-:W3:Y:S08]  /*0900*/  @!P1 LDG.E.64 R14, desc[UR4][R18.64+0x10] ;  /* 0x00001004120e9981 */ /* 0x000ef0000c1e1b00 */
[----:B------:R-:W4:Y:S01]  /*0910*/  @!P2 LDG.E.64 R20, desc[UR4][R18.64+0x18] ;  /* 0x000018041214a981 */ /* 0x000f22000c1e1b00 */
[----:B------:R-:W-:Y:S02]  /*0920*/  VIADD R26, R26, 0x4 ;  /* 0x000000041a1a7836 */ /* 0x000fe40000000000 */
[----:B------:R-:W-:Y:S01]  /*0930*/  VIADD R25, R25, 0x4 ;  /* 0x0000000419197836 */ /* 0x000fe20000000000 */
[----:B--2---:R-:W-:-:S02]  /*0940*/  @!P0 DADD R10, R10, R16 ;  /* 0x000000000a0a8229 */ /* 0x004fc40000000010 */
[----:B------:R-:W-:-:S06]  /*0950*/  ISETP.NE.AND P0, PT, R26, 0x1, PT ;  /* 0x000000011a00780c */ /* 0x000fcc0003f05270 */
[----:B---3--:R-:W-:-:S08]  /*0960*/  @!P1 DADD R10, R10, R14 ;  /* 0x000000000a0a9229 */ /* 0x008fd0000000000e */
[----:B----4-:R-:W-:Y:S01]  /*0970*/  @!P2 DADD R10, R10, R20 ;  /* 0x000000000a0aa229 */ /* 0x010fe20000000014 */
[----:B------:R-:W-:Y:S10]  /*0980*/  @P0 BRA `(.L_x_10) ;  /* 0xfffffffc00440947 */ /* 0x000ff4000383ffff */
.L_x_3:
[----:B------:R-:W-:Y:S05]  /*0990*/  BSYNC.RECONVERGENT B1 ;  /* 0x0000000000017941 */ /* 0x000fea0003800200 */
.L_x_2:
[C---:B------:R-:W-:Y:S01]  /*09a0*/  ISETP.GE.AND P0, PT, R8.reuse, R4, PT ;  /* 0x000000040800720c */ /* 0x040fe20003f06270 */
[----:B------:R-:W-:-:S12]  /*09b0*/  VIADD R8, R8, 0x1 ;  /* 0x0000000108087836 */ /* 0x000fd80000000000 */
[----:B------:R-:W-:Y:S05]  /*09c0*/  @!P0 BRA `(.L_x_11) ;  /* 0xfffffff800388947 */ /* 0x000fea000383ffff */
.L_x_1:
[----:B------:R-:W-:Y:S05]  /*09d0*/  BSYNC.RECONVERGENT B2 ;  /* 0x0000000000027941 */ /* 0x000fea0003800200 */
.L_x_0:
[----:B------:R-:W0:Y:S02]  /*09e0*/  LDC.64 R2, c[0x0][0x390] ;  /* 0x0000e400ff027b82 */ /* 0x000e240000000a00 */
[----:B0-----:R-:W-:-:S05]  /*09f0*/  IMAD.WIDE R2, R0, 0x8, R2 ;  /* 0x0000000800027825 */ /* 0x001fca00078e0202 */
[----:B------:R-:W-:Y:S01]  /*0a00*/  STG.E.64 desc[UR4][R2.64], R10 ;  /* 0x0000000a02007986 */ /* 0x000fe2000c101b04 */
[----:B------:R-:W-:Y:S05]  /*0a10*/  EXIT ;  /* 0x000000000000794d */ /* 0x000fea0003800000 */
.L_x_12:
[----:B------:R-:W-:-:S00]  /*0a20*/  BRA `(.L_x_12) ;  /* 0xfffffffc00fc7947 */ /* 0x000fc0000383ffff */
[----:B------:R-:W-:-:S00]  /*0a30*/  NOP ;  /* 0x0000000000007918 */ /* 0x000fc00000000000 */
        /* <DEDUP_REMOVED lines=12> */
.L_x_13:


//--------------------- .nv.shared.reserved.0     --------------------------
	.section	.nv.shared.reserved.0,"aw",@nobits
	.weak		__nv_reservedSMEM_offset_0_alias
	.size		__nv_reservedSMEM_offset_0_alias, 0, 64
	.other		__nv_reservedSMEM_offset_0_alias,@"STO_CUDA_RESERVED_SHARED STV_DEFAULT"
__nv_reservedSMEM_offset_0_alias:
	.zero		0
	.zero		64


//--------------------- .nv.constant0._Z24backprop_delta_from_conviPdS_Pi --------------------------
	.section	.nv.constant0._Z24backprop_delta_from_conviPdS_Pi,"a",@progbits
	.sectionflags	@""
	.align	4
.nv.constant0._Z24backprop_delta_from_conviPdS_Pi:
	.zero		928


//--------------------- SYMBOLS --------------------------

	.type		.nv.reservedSmem.offset0,@object
	.size		.nv.reservedSmem.offset0,0x4
